//
// Generated by NVIDIA NVVM Compiler
//
// Compiler Build ID: CL-36424714
// Cuda compilation tools, release 13.0, V13.0.88
// Based on NVVM 20.0.0
//

.version 9.0
.target sm_100
.address_size 64

	// .globl	_Z14MatVecMultiplyPA16384_dPdS1_

.visible .entry _Z14MatVecMultiplyPA16384_dPdS1_(
	.param .u64 .ptr .align 1 _Z14MatVecMultiplyPA16384_dPdS1__param_0,
	.param .u64 .ptr .align 1 _Z14MatVecMultiplyPA16384_dPdS1__param_1,
	.param .u64 .ptr .align 1 _Z14MatVecMultiplyPA16384_dPdS1__param_2
)
{
	.reg .pred 	%p<3>;
	.reg .b32 	%r<15>;
	.reg .b64 	%rd<19>;
	.reg .b64 	%fd<55>;

	ld.param.u64 	%rd7, [_Z14MatVecMultiplyPA16384_dPdS1__param_0];
	ld.param.u64 	%rd8, [_Z14MatVecMultiplyPA16384_dPdS1__param_1];
	ld.param.u64 	%rd9, [_Z14MatVecMultiplyPA16384_dPdS1__param_2];
	mov.u32 	%r4, %tid.x;
	mov.u32 	%r5, %ctaid.x;
	mov.u32 	%r6, %ntid.x;
	mad.lo.s32 	%r7, %r5, %r6, %r4;
	mov.u32 	%r8, %tid.y;
	mov.u32 	%r9, %ctaid.y;
	mov.u32 	%r10, %ntid.y;
	mad.lo.s32 	%r11, %r9, %r10, %r8;
	shl.b32 	%r12, %r7, 7;
	add.s32 	%r1, %r11, %r12;
	setp.gt.s32 	%p1, %r1, 16383;
	mov.f64 	%fd54, 0d0000000000000000;
	@%p1 bra 	$L__BB0_3;
	cvta.to.global.u64 	%rd10, %rd7;
	mul.wide.s32 	%rd11, %r1, 131072;
	add.s64 	%rd12, %rd11, %rd10;
	add.s64 	%rd18, %rd12, 64;
	cvta.to.global.u64 	%rd13, %rd8;
	add.s64 	%rd17, %rd13, 64;
	mov.f64 	%fd54, 0d0000000000000000;
	mov.b32 	%r14, 0;
$L__BB0_2:
	ld.global.f64 	%fd6, [%rd18+-64];
	ld.global.f64 	%fd7, [%rd17+-64];
	fma.rn.f64 	%fd8, %fd6, %fd7, %fd54;
	ld.global.f64 	%fd9, [%rd18+-56];
	ld.global.f64 	%fd10, [%rd17+-56];
	fma.rn.f64 	%fd11, %fd9, %fd10, %fd8;
	ld.global.f64 	%fd12, [%rd18+-48];
	ld.global.f64 	%fd13, [%rd17+-48];
	fma.rn.f64 	%fd14, %fd12, %fd13, %fd11;
	ld.global.f64 	%fd15, [%rd18+-40];
	ld.global.f64 	%fd16, [%rd17+-40];
	fma.rn.f64 	%fd17, %fd15, %fd16, %fd14;
	ld.global.f64 	%fd18, [%rd18+-32];
	ld.global.f64 	%fd19, [%rd17+-32];
	fma.rn.f64 	%fd20, %fd18, %fd19, %fd17;
	ld.global.f64 	%fd21, [%rd18+-24];
	ld.global.f64 	%fd22, [%rd17+-24];
	fma.rn.f64 	%fd23, %fd21, %fd22, %fd20;
	ld.global.f64 	%fd24, [%rd18+-16];
	ld.global.f64 	%fd25, [%rd17+-16];
	fma.rn.f64 	%fd26, %fd24, %fd25, %fd23;
	ld.global.f64 	%fd27, [%rd18+-8];
	ld.global.f64 	%fd28, [%rd17+-8];
	fma.rn.f64 	%fd29, %fd27, %fd28, %fd26;
	ld.global.f64 	%fd30, [%rd18];
	ld.global.f64 	%fd31, [%rd17];
	fma.rn.f64 	%fd32, %fd30, %fd31, %fd29;
	ld.global.f64 	%fd33, [%rd18+8];
	ld.global.f64 	%fd34, [%rd17+8];
	fma.rn.f64 	%fd35, %fd33, %fd34, %fd32;
	ld.global.f64 	%fd36, [%rd18+16];
	ld.global.f64 	%fd37, [%rd17+16];
	fma.rn.f64 	%fd38, %fd36, %fd37, %fd35;
	ld.global.f64 	%fd39, [%rd18+24];
	ld.global.f64 	%fd40, [%rd17+24];
	fma.rn.f64 	%fd41, %fd39, %fd40, %fd38;
	ld.global.f64 	%fd42, [%rd18+32];
	ld.global.f64 	%fd43, [%rd17+32];
	fma.rn.f64 	%fd44, %fd42, %fd43, %fd41;
	ld.global.f64 	%fd45, [%rd18+40];
	ld.global.f64 	%fd46, [%rd17+40];
	fma.rn.f64 	%fd47, %fd45, %fd46, %fd44;
	ld.global.f64 	%fd48, [%rd18+48];
	ld.global.f64 	%fd49, [%rd17+48];
	fma.rn.f64 	%fd50, %fd48, %fd49, %fd47;
	ld.global.f64 	%fd51, [%rd18+56];
	ld.global.f64 	%fd52, [%rd17+56];
	fma.rn.f64 	%fd54, %fd51, %fd52, %fd50;
	add.s32 	%r14, %r14, 16;
	add.s64 	%rd18, %rd18, 128;
	add.s64 	%rd17, %rd17, 128;
	setp.ne.s32 	%p2, %r14, 16384;
	@%p2 bra 	$L__BB0_2;
$L__BB0_3:
	cvta.to.global.u64 	%rd14, %rd9;
	mul.wide.s32 	%rd15, %r1, 8;
	add.s64 	%rd16, %rd14, %rd15;
	st.global.f64 	[%rd16], %fd54;
	ret;

}


// ===== COMPILED SASS (sm_100) =====

	.target	sm_100

	.elftype	@"ET_EXEC"


//--------------------- .note.nv.tkinfo           --------------------------
	.section	.note.nv.tkinfo,"",@"SHT_NOTE"
	.sectionflags	@"SHF_NOTE_NV_TKINFO"
	.tkinfo
        /*0018*/ 	.word	0x00000002
        /*0030*/ 	.string	""
        /*0030*/ 	.string	"ptxas"
        /*0030*/ 	.string	"Cuda compilation tools, release 13.0, V13.0.88"
        /*0030*/ 	.string	"Build cuda_13.0.r13.0/compiler.36424714_0"
        /*0030*/ 	.string	"-arch sm_100 -m 64 "



//--------------------- .note.nv.cuinfo           --------------------------
	.section	.note.nv.cuinfo,"",@"SHT_NOTE"
	.sectionflags	@"SHF_NOTE_NV_CUINFO"
        /*0018*/ 	.short	0x0002
        /*001a*/ 	.short	0x0064
        /*001c*/ 	.short	0x0082
	.zero		2


//--------------------- .nv.info                  --------------------------
	.section	.nv.info,"",@"SHT_CUDA_INFO"
	.align	4


	//----- nvinfo : EIATTR_REGCOUNT
	.align		4
        /*0000*/ 	.byte	0x04, 0x2f
        /*0002*/ 	.short	(.L_1 - .L_0)
	.align		4
.L_0:
        /*0004*/ 	.word	index@(_Z14MatVecMultiplyPA16384_dPdS1_)
        /*0008*/ 	.word	0x0000001c


	//----- nvinfo : EIATTR_FRAME_SIZE
	.align		4
.L_1:
        /*000c*/ 	.byte	0x04, 0x11
        /*000e*/ 	.short	(.L_3 - .L_2)
	.align		4
.L_2:
        /*0010*/ 	.word	index@(_Z14MatVecMultiplyPA16384_dPdS1_)
        /*0014*/ 	.word	0x00000000


	//----- nvinfo : EIATTR_MIN_STACK_SIZE
	.align		4
.L_3:
        /*0018*/ 	.byte	0x04, 0x12
        /*001a*/ 	.short	(.L_5 - .L_4)
	.align		4
.L_4:
        /*001c*/ 	.word	index@(_Z14MatVecMultiplyPA16384_dPdS1_)
        /*0020*/ 	.word	0x00000000
.L_5:


//--------------------- .nv.compat                --------------------------
	.section	.nv.compat,"",@"SHT_CUDA_COMPAT_INFO"
	.align	4
        /*0000*/ 	.byte	0x02, 0x09, 0x00, 0x00, 0x02, 0x02, 0x01, 0x00, 0x02, 0x05, 0x05, 0x00, 0x03, 0x07, 0x01, 0x01
        /*0010*/ 	.byte	0x02, 0x03, 0x00, 0x00, 0x02, 0x06, 0x01, 0x00, 0x04, 0x0b, 0x08, 0x00, 0x01, 0x00, 0x00, 0x00
        /*0020*/ 	.byte	0x00, 0x00, 0x00, 0x00


//--------------------- .nv.info._Z14MatVecMultiplyPA16384_dPdS1_ --------------------------
	.section	.nv.info._Z14MatVecMultiplyPA16384_dPdS1_,"",@"SHT_CUDA_INFO"
	.sectionflags	@""
	.align	4


	//----- nvinfo : EIATTR_CUDA_API_VERSION
	.align		4
        /*0000*/ 	.byte	0x04, 0x37
        /*0002*/ 	.short	(.L_7 - .L_6)
.L_6:
        /*0004*/ 	.word	0x00000082


	//----- nvinfo : EIATTR_KPARAM_INFO
	.align		4
.L_7:
        /*0008*/ 	.byte	0x04, 0x17
        /*000a*/ 	.short	(.L_9 - .L_8)
.L_8:
        /*000c*/ 	.word	0x00000000
        /*0010*/ 	.short	0x0002
        /*0012*/ 	.short	0x0010
        /*0014*/ 	.byte	0x00, 0xf5, 0x21, 0x00


	//----- nvinfo : EIATTR_KPARAM_INFO
	.align		4
.L_9:
        /*0018*/ 	.byte	0x04, 0x17
        /*001a*/ 	.short	(.L_11 - .L_10)
.L_10:
        /*001c*/ 	.word	0x00000000
        /*0020*/ 	.short	0x0001
        /*0022*/ 	.short	0x0008
        /*0024*/ 	.byte	0x00, 0xf5, 0x21, 0x00


	//----- nvinfo : EIATTR_KPARAM_INFO
	.align		4
.L_11:
        /*0028*/ 	.byte	0x04, 0x17
        /*002a*/ 	.short	(.L_13 - .L_12)
.L_12:
        /*002c*/ 	.word	0x00000000
        /*0030*/ 	.short	0x0000
        /*0032*/ 	.short	0x0000
        /*0034*/ 	.byte	0x00, 0xf5, 0x21, 0x00


	//----- nvinfo : EIATTR_SPARSE_MMA_MASK
	.align		4
.L_13:
        /*0038*/ 	.byte	0x03, 0x50
        /*003a*/ 	.short	0x0000


	//----- nvinfo : EIATTR_MAXREG_COUNT
	.align		4
        /*003c*/ 	.byte	0x03, 0x1b
        /*003e*/ 	.short	0x00ff


	//----- nvinfo : EIATTR_MERCURY_ISA_VERSION
	.align		4
        /*0040*/ 	.byte	0x03, 0x5f
        /*0042*/ 	.short	0x0101


	//----- nvinfo : EIATTR_VRC_CTA_INIT_COUNT
	.align		4
        /*0044*/ 	.byte	0x02, 0x4a
	.zero		1
	.zero		1


	//----- nvinfo : EIATTR_EXIT_INSTR_OFFSETS
	.align		4
        /*0048*/ 	.byte	0x04, 0x1c
        /*004a*/ 	.short	(.L_15 - .L_14)


	//   ....[0]....
.L_14:
        /*004c*/ 	.word	0x00000580


	//----- nvinfo : EIATTR_CRS_STACK_SIZE
	.align		4
.L_15:
        /*0050*/ 	.byte	0x04, 0x1e
        /*0052*/ 	.short	(.L_17 - .L_16)
.L_16:
        /*0054*/ 	.word	0x00000000


	//----- nvinfo : EIATTR_CBANK_PARAM_SIZE
	.align		4
.L_17:
        /*0058*/ 	.byte	0x03, 0x19
        /*005a*/ 	.short	0x0018


	//----- nvinfo : EIATTR_PARAM_CBANK
	.align		4
        /*005c*/ 	.byte	0x04, 0x0a
        /*005e*/ 	.short	(.L_19 - .L_18)
	.align		4
.L_18:
        /*0060*/ 	.word	index@(.nv.constant0._Z14MatVecMultiplyPA16384_dPdS1_)
        /*0064*/ 	.short	0x0380
        /*0066*/ 	.short	0x0018


	//----- nvinfo : EIATTR_SW_WAR
	.align		4
.L_19:
        /*0068*/ 	.byte	0x04, 0x36
        /*006a*/ 	.short	(.L_21 - .L_20)
.L_20:
        /*006c*/ 	.word	0x00000008
.L_21:


//--------------------- .nv.callgraph             --------------------------
	.section	.nv.callgraph,"",@"SHT_CUDA_CALLGRAPH"
	.align	4
	.sectionentsize	8
	.align		4
        /*0000*/ 	.word	0x00000000
	.align		4
        /*0004*/ 	.word	0xffffffff
	.align		4
        /*0008*/ 	.word	0x00000000
	.align		4
        /*000c*/ 	.word	0xfffffffe
	.align		4
        /*0010*/ 	.word	0x00000000
	.align		4
        /*0014*/ 	.word	0xfffffffd
	.align		4
        /*0018*/ 	.word	0x00000000
	.align		4
        /*001c*/ 	.word	0xfffffffc


//--------------------- .text._Z14MatVecMultiplyPA16384_dPdS1_ --------------------------
	.section	.text._Z14MatVecMultiplyPA16384_dPdS1_,"ax",@progbits
	.align	128
        .global         _Z14MatVecMultiplyPA16384_dPdS1_
        .type           _Z14MatVecMultiplyPA16384_dPdS1_,@function
        .size           _Z14MatVecMultiplyPA16384_dPdS1_,(.L_x_4 - _Z14MatVecMultiplyPA16384_dPdS1_)
        .other          _Z14MatVecMultiplyPA16384_dPdS1_,@"STO_CUDA_ENTRY STV_DEFAULT"
_Z14MatVecMultiplyPA16384_dPdS1_:
.text._Z14MatVecMultiplyPA16384_dPdS1_:
[----:B------:R-:W-:Y:S01]  /*0000*/  LDC R1, c[0x0][0x37c] ;  /* 0x0000df00ff017b82 */ /* 0x000fe20000000800 */
[----:B------:R-:W0:Y:S07]  /*0010*/  S2R R0, SR_TID.X ;  /* 0x0000000000007919 */ /* 0x000e2e0000002100 */
[----:B------:R-:W0:Y:S01]  /*0020*/  S2UR UR4, SR_CTAID.X ;  /* 0x00000000000479c3 */ /* 0x000e220000002500 */
[----:B------:R-:W1:Y:S01]  /*0030*/  LDCU.64 UR6, c[0x0][0x358] ;  /* 0x00006b00ff0677ac */ /* 0x000e620008000a00 */
[----:B------:R-:W-:Y:S01]  /*0040*/  BSSY.RECONVERGENT B0, `(.L_x_0) ;  /* 0x0000052000007945 */ /* 0x000fe20003800200 */
[----:B------:R-:W2:Y:S01]  /*0050*/  S2R R4, SR_TID.Y ;  /* 0x0000000000047919 */ /* 0x000ea20000002200 */
[----:B------:R-:W-:-:S04]  /*0060*/  CS2R R8, SRZ ;  /* 0x0000000000087805 */ /* 0x000fc8000001ff00 */
[----:B------:R-:W0:Y:S08]  /*0070*/  LDC R5, c[0x0][0x360] ;  /* 0x0000d800ff057b82 */ /* 0x000e300000000800 */
[----:B------:R-:W2:Y:S08]  /*0080*/  S2UR UR5, SR_CTAID.Y ;  /* 0x00000000000579c3 */ /* 0x000eb00000002600 */
[----:B------:R-:W2:Y:S01]  /*0090*/  LDC R7, c[0x0][0x364] ;  /* 0x0000d900ff077b82 */ /* 0x000ea20000000800 */
[----:B0-----:R-:W-:-:S07]  /*00a0*/  IMAD R0, R5, UR4, R0 ;  /* 0x0000000405007c24 */ /* 0x001fce000f8e0200 */
[----:B------:R-:W0:Y:S01]  /*00b0*/  LDC.64 R2, c[0x0][0x390] ;  /* 0x0000e400ff027b82 */ /* 0x000e220000000a00 */
[----:B--2---:R-:W-:-:S04]  /*00c0*/  IMAD R5, R7, UR5, R4 ;  /* 0x0000000507057c24 */ /* 0x004fc8000f8e0204 */
[----:B------:R-:W-:-:S05]  /*00d0*/  IMAD R7, R0, 0x80, R5 ;  /* 0x0000008000077824 */ /* 0x000fca00078e0205 */
[C---:B------:R-:W-:Y:S01]  /*00e0*/  ISETP.GT.AND P0, PT, R7.reuse, 0x3fff, PT ;  /* 0x00003fff0700780c */ /* 0x040fe20003f04270 */
[----:B0-----:R-:W-:-:S12]  /*00f0*/  IMAD.WIDE R2, R7, 0x8, R2 ;  /* 0x0000000807027825 */ /* 0x001fd800078e0202 */
[----:B-1----:R-:W-:Y:S05]  /*0100*/  @P0 BRA `(.L_x_1) ;  /* 0x0000000400140947 */ /* 0x002fea0003800000 */
[----:B------:R-:W0:Y:S01]  /*0110*/  LDC.64 R4, c[0x0][0x380] ;  /* 0x0000e000ff047b82 */ /* 0x000e220000000a00 */
[----:B------:R-:W1:Y:S01]  /*0120*/  LDCU.64 UR4, c[0x0][0x388] ;  /* 0x00007100ff0477ac */ /* 0x000e620008000a00 */
[----:B------:R-:W-:Y:S01]  /*0130*/  CS2R R8, SRZ ;  /* 0x0000000000087805 */ /* 0x000fe2000001ff00 */
[----:B-1----:R-:W-:-:S04]  /*0140*/  UIADD3 UR4, UP0, UPT, UR4, 0x40, URZ ;  /* 0x0000004004047890 */ /* 0x002fc8000ff1e0ff */
[----:B------:R-:W-:Y:S01]  /*0150*/  UIADD3.X UR5, UPT, UPT, URZ, UR5, URZ, UP0, !UPT ;  /* 0x00000005ff057290 */ /* 0x000fe200087fe4ff */
[----:B0-----:R-:W-:-:S04]  /*0160*/  IMAD.WIDE R4, R7, 0x20000, R4 ;  /* 0x0002000007047825 */ /* 0x001fc800078e0204 */
[----:B------:R-:W-:Y:S01]  /*0170*/  IMAD.U32 R0, RZ, RZ, UR4 ;  /* 0x00000004ff007e24 */ /* 0x000fe2000f8e00ff */
[----:B------:R-:W-:Y:S01]  /*0180*/  IADD3 R10, P0, PT, R4, 0x40, RZ ;  /* 0x00000040040a7810 */ /* 0x000fe20007f1e0ff */
[----:B------:R-:W-:Y:S01]  /*0190*/  UMOV UR4, URZ ;  /* 0x000000ff00047c82 */ /* 0x000fe20008000000 */
[----:B------:R-:W-:Y:S02]  /*01a0*/  MOV R7, UR5 ;  /* 0x0000000500077c02 */ /* 0x000fe40008000f00 */
[----:B------:R-:W-:-:S09]  /*01b0*/  IADD3.X R11, PT, PT, RZ, R5, RZ, P0, !PT ;  /* 0x00000005ff0b7210 */ /* 0x000fd200007fe4ff */
.L_x_2:
[----:B------:R-:W-:Y:S01]  /*01c0*/  IMAD.MOV.U32 R4, RZ, RZ, R10 ;  /* 0x000000ffff047224 */ /* 0x000fe200078e000a */
[----:B------:R-:W-:Y:S01]  /*01d0*/  MOV R5, R11 ;  /* 0x0000000b00057202 */ /* 0x000fe20000000f00 */
[----:B------:R-:W-:-:S04]  /*01e0*/  IMAD.MOV.U32 R6, RZ, RZ, R0 ;  /* 0x000000ffff067224 */ /* 0x000fc800078e0000 */
[----:B------:R-:W2:Y:S04]  /*01f0*/  LDG.E.64 R10, desc[UR6][R4.64+-0x40] ;  /* 0xffffc006040a7981 */ /* 0x000ea8000c1e1b00 */
[----:B------:R-:W2:Y:S04]  /*0200*/  LDG.E.64 R24, desc[UR6][R6.64+-0x40] ;  /* 0xffffc00606187981 */ /* 0x000ea8000c1e1b00 */
[----:B------:R-:W3:Y:S04]  /*0210*/  LDG.E.64 R18, desc[UR6][R4.64+-0x38] ;  /* 0xffffc80604127981 */ /* 0x000ee8000c1e1b00 */
[----:B------:R-:W3:Y:S04]  /*0220*/  LDG.E.64 R16, desc[UR6][R6.64+-0x38] ;  /* 0xffffc80606107981 */ /* 0x000ee8000c1e1b00 */
[----:B------:R-:W4:Y:S04]  /*0230*/  LDG.E.64 R20, desc[UR6][R4.64+-0x30] ;  /* 0xffffd00604147981 */ /* 0x000f28000c1e1b00 */
[----:B------:R-:W4:Y:S04]  /*0240*/  LDG.E.64 R22, desc[UR6][R6.64+-0x30] ;  /* 0xffffd00606167981 */ /* 0x000f28000c1e1b00 */
[----:B------:R-:W5:Y:S04]  /*0250*/  LDG.E.64 R12, desc[UR6][R4.64+-0x28] ;  /* 0xffffd806040c7981 */ /* 0x000f68000c1e1b00 */
[----:B------:R-:W5:Y:S01]  /*0260*/  LDG.E.64 R14, desc[UR6][R6.64+-0x28] ;  /* 0xffffd806060e7981 */ /* 0x000f62000c1e1b00 */
[----:B--2---:R-:W-:-:S03]  /*0270*/  DFMA R24, R10, R24, R8 ;  /* 0x000000180a18722b */ /* 0x004fc60000000008 */
[----:B------:R-:W2:Y:S04]  /*0280*/  LDG.E.64 R8, desc[UR6][R4.64+-0x20] ;  /* 0xffffe00604087981 */ /* 0x000ea8000c1e1b00 */
[----:B------:R-:W2:Y:S01]  /*0290*/  LDG.E.64 R10, desc[UR6][R6.64+-0x20] ;  /* 0xffffe006060a7981 */ /* 0x000ea2000c1e1b00 */
[----:B---3--:R-:W-:-:S03]  /*02a0*/  DFMA R24, R18, R16, R24 ;  /* 0x000000101218722b */ /* 0x008fc60000000018 */
[----:B------:R-:W3:Y:S04]  /*02b0*/  LDG.E.64 R16, desc[UR6][R4.64+-0x18] ;  /* 0xffffe80604107981 */ /* 0x000ee8000c1e1b00 */
[----:B------:R-:W3:Y:S01]  /*02c0*/  LDG.E.64 R18, desc[UR6][R6.64+-0x18] ;  /* 0xffffe80606127981 */ /* 0x000ee2000c1e1b00 */
[----:B----4-:R-:W-:-:S03]  /*02d0*/  DFMA R24, R20, R22, R24 ;  /* 0x000000161418722b */ /* 0x010fc60000000018 */
[----:B------:R-:W4:Y:S04]  /*02e0*/  LDG.E.64 R20, desc[UR6][R4.64+-0x10] ;  /* 0xfffff00604147981 */ /* 0x000f28000c1e1b00 */
[----:B------:R-:W4:Y:S01]  /*02f0*/  LDG.E.64 R22, desc[UR6][R6.64+-0x10] ;  /* 0xfffff00606167981 */ /* 0x000f22000c1e1b00 */
[----:B-----5:R-:W-:-:S03]  /*0300*/  DFMA R24, R12, R14, R24 ;  /* 0x0000000e0c18722b */ /* 0x020fc60000000018 */
        /* <DEDUP_REMOVED lines=25> */
[----:B------:R0:W5:Y:S01]  /*04a0*/  LDG.E.64 R12, desc[UR6][R6.64+0x38] ;  /* 0x00003806060c7981 */ /* 0x000162000c1e1b00 */
[----:B------:R-:W-:Y:S01]  /*04b0*/  UIADD3 UR4, UPT, UPT, UR4, 0x10, URZ ;  /* 0x0000001004047890 */ /* 0x000fe2000fffe0ff */
[----:B------:R-:W-:-:S03]  /*04c0*/  IADD3 R0, P1, PT, R6, 0x80, RZ ;  /* 0x0000008006007810 */ /* 0x000fc60007f3e0ff */
[----:B------:R-:W-:Y:S02]  /*04d0*/  UISETP.NE.AND UP0, UPT, UR4, 0x4000, UPT ;  /* 0x000040000400788c */ /* 0x000fe4000bf05270 */
[----:B0-----:R-:W-:Y:S01]  /*04e0*/  IMAD.X R7, RZ, RZ, R7, P1 ;  /* 0x000000ffff077224 */ /* 0x001fe200008e0607 */
[----:B--2---:R-:W-:Y:S01]  /*04f0*/  DFMA R8, R8, R10, R24 ;  /* 0x0000000a0808722b */ /* 0x004fe20000000018 */
[----:B------:R-:W-:-:S04]  /*0500*/  IADD3 R10, P0, PT, R4, 0x80, RZ ;  /* 0x00000080040a7810 */ /* 0x000fc80007f1e0ff */
[----:B------:R-:W-:-:S03]  /*0510*/  IADD3.X R11, PT, PT, RZ, R5, RZ, P0, !PT ;  /* 0x00000005ff0b7210 */ /* 0x000fc600007fe4ff */
[----:B---3--:R-:W-:-:S08]  /*0520*/  DFMA R8, R16, R18, R8 ;  /* 0x000000121008722b */ /* 0x008fd00000000008 */
[----:B----4-:R-:W-:-:S08]  /*0530*/  DFMA R8, R20, R22, R8 ;  /* 0x000000161408722b */ /* 0x010fd00000000008 */
[----:B-----5:R-:W-:Y:S01]  /*0540*/  DFMA R8, R14, R12, R8 ;  /* 0x0000000c0e08722b */ /* 0x020fe20000000008 */
[----:B------:R-:W-:Y:S10]  /*0550*/  BRA.U UP0, `(.L_x_2) ;  /* 0xfffffffd00187547 */ /* 0x000ff4000b83ffff */
.L_x_1:
[----:B------:R-:W-:Y:S05]  /*0560*/  BSYNC.RECONVERGENT B0 ;  /* 0x0000000000007941 */ /* 0x000fea0003800200 */
.L_x_0:
[----:B------:R-:W-:Y:S01]  /*0570*/  STG.E.64 desc[UR6][R2.64], R8 ;  /* 0x0000000802007986 */ /* 0x000fe2000c101b06 */
[----:B------:R-:W-:Y:S05]  /*0580*/  EXIT ;  /* 0x000000000000794d */ /* 0x000fea0003800000 */
.L_x_3:
[----:B------:R-:W-:-:S00]  /*0590*/  BRA `(.L_x_3) ;  /* 0xfffffffc00fc7947 */ /* 0x000fc0000383ffff */
[----:B------:R-:W-:-:S00]  /*05a0*/  NOP ;  /* 0x0000000000007918 */ /* 0x000fc00000000000 */
        /* <DEDUP_REMOVED lines=13> */
.L_x_4:


//--------------------- .nv.shared.reserved.0     --------------------------
	.section	.nv.shared.reserved.0,"aw",@nobits
	.weak		__nv_reservedSMEM_offset_0_alias
	.size		__nv_reservedSMEM_offset_0_alias, 0, 64
	.other		__nv_reservedSMEM_offset_0_alias,@"STO_CUDA_RESERVED_SHARED STV_DEFAULT"
__nv_reservedSMEM_offset_0_alias:
	.zero		0
	.zero		64


//--------------------- .nv.constant0._Z14MatVecMultiplyPA16384_dPdS1_ --------------------------
	.section	.nv.constant0._Z14MatVecMultiplyPA16384_dPdS1_,"a",@progbits
	.sectionflags	@""
	.align	4
.nv.constant0._Z14MatVecMultiplyPA16384_dPdS1_:
	.zero		920


//--------------------- SYMBOLS --------------------------

	.type		.nv.reservedSmem.offset0,@object
	.size		.nv.reservedSmem.offset0,0x4
